//
// Generated by NVIDIA NVVM Compiler
//
// Compiler Build ID: CL-36424714
// Cuda compilation tools, release 13.0, V13.0.88
// Based on NVVM 20.0.0
//

.version 9.0
.target sm_100
.address_size 64

	// .globl	_Z4addpPiS_S_i

.visible .entry _Z4addpPiS_S_i(
	.param .u64 .ptr .align 1 _Z4addpPiS_S_i_param_0,
	.param .u64 .ptr .align 1 _Z4addpPiS_S_i_param_1,
	.param .u64 .ptr .align 1 _Z4addpPiS_S_i_param_2,
	.param .u32 _Z4addpPiS_S_i_param_3
)
{
	.reg .pred 	%p<2>;
	.reg .b32 	%r<9>;
	.reg .b64 	%rd<11>;

	ld.param.u64 	%rd1, [_Z4addpPiS_S_i_param_0];
	ld.param.u64 	%rd2, [_Z4addpPiS_S_i_param_1];
	ld.param.u64 	%rd3, [_Z4addpPiS_S_i_param_2];
	ld.param.u32 	%r2, [_Z4addpPiS_S_i_param_3];
	mov.u32 	%r3, %ctaid.x;
	mov.u32 	%r4, %ntid.x;
	mov.u32 	%r5, %tid.x;
	mad.lo.s32 	%r1, %r3, %r4, %r5;
	setp.ge.s32 	%p1, %r1, %r2;
	@%p1 bra 	$L__BB0_2;
	cvta.to.global.u64 	%rd4, %rd1;
	cvta.to.global.u64 	%rd5, %rd2;
	cvta.to.global.u64 	%rd6, %rd3;
	mul.wide.s32 	%rd7, %r1, 4;
	add.s64 	%rd8, %rd4, %rd7;
	ld.global.u32 	%r6, [%rd8];
	add.s64 	%rd9, %rd5, %rd7;
	ld.global.u32 	%r7, [%rd9];
	add.s32 	%r8, %r7, %r6;
	add.s64 	%rd10, %rd6, %rd7;
	st.global.u32 	[%rd10], %r8;
$L__BB0_2:
	ret;

}


// ===== COMPILED SASS (sm_100) =====

	.target	sm_100

	.elftype	@"ET_EXEC"


//--------------------- .note.nv.tkinfo           --------------------------
	.section	.note.nv.tkinfo,"",@"SHT_NOTE"
	.sectionflags	@"SHF_NOTE_NV_TKINFO"
	.tkinfo
        /*0018*/ 	.word	0x00000002
        /*0030*/ 	.string	""
        /*0030*/ 	.string	"ptxas"
        /*0030*/ 	.string	"Cuda compilation tools, release 13.0, V13.0.88"
        /*0030*/ 	.string	"Build cuda_13.0.r13.0/compiler.36424714_0"
        /*0030*/ 	.string	"-arch sm_100 -m 64 "



//--------------------- .note.nv.cuinfo           --------------------------
	.section	.note.nv.cuinfo,"",@"SHT_NOTE"
	.sectionflags	@"SHF_NOTE_NV_CUINFO"
        /*0018*/ 	.short	0x0002
        /*001a*/ 	.short	0x0064
        /*001c*/ 	.short	0x0082
	.zero		2


//--------------------- .nv.info                  --------------------------
	.section	.nv.info,"",@"SHT_CUDA_INFO"
	.align	4


	//----- nvinfo : EIATTR_REGCOUNT
	.align		4
        /*0000*/ 	.byte	0x04, 0x2f
        /*0002*/ 	.short	(.L_1 - .L_0)
	.align		4
.L_0:
        /*0004*/ 	.word	index@(_Z4addpPiS_S_i)
        /*0008*/ 	.word	0x0000000c


	//----- nvinfo : EIATTR_FRAME_SIZE
	.align		4
.L_1:
        /*000c*/ 	.byte	0x04, 0x11
        /*000e*/ 	.short	(.L_3 - .L_2)
	.align		4
.L_2:
        /*0010*/ 	.word	index@(_Z4addpPiS_S_i)
        /*0014*/ 	.word	0x00000000


	//----- nvinfo : EIATTR_MIN_STACK_SIZE
	.align		4
.L_3:
        /*0018*/ 	.byte	0x04, 0x12
        /*001a*/ 	.short	(.L_5 - .L_4)
	.align		4
.L_4:
        /*001c*/ 	.word	index@(_Z4addpPiS_S_i)
        /*0020*/ 	.word	0x00000000
.L_5:


//--------------------- .nv.compat                --------------------------
	.section	.nv.compat,"",@"SHT_CUDA_COMPAT_INFO"
	.align	4
        /*0000*/ 	.byte	0x02, 0x09, 0x00, 0x00, 0x02, 0x02, 0x01, 0x00, 0x02, 0x05, 0x05, 0x00, 0x03, 0x07, 0x01, 0x01
        /*0010*/ 	.byte	0x02, 0x03, 0x00, 0x00, 0x02, 0x06, 0x01, 0x00, 0x04, 0x0b, 0x08, 0x00, 0x09, 0x00, 0x00, 0x00
        /*0020*/ 	.byte	0x00, 0x00, 0x00, 0x00


//--------------------- .nv.info._Z4addpPiS_S_i   --------------------------
	.section	.nv.info._Z4addpPiS_S_i,"",@"SHT_CUDA_INFO"
	.sectionflags	@""
	.align	4


	//----- nvinfo : EIATTR_CUDA_API_VERSION
	.align		4
        /*0000*/ 	.byte	0x04, 0x37
        /*0002*/ 	.short	(.L_7 - .L_6)
.L_6:
        /*0004*/ 	.word	0x00000082


	//----- nvinfo : EIATTR_KPARAM_INFO
	.align		4
.L_7:
        /*0008*/ 	.byte	0x04, 0x17
        /*000a*/ 	.short	(.L_9 - .L_8)
.L_8:
        /*000c*/ 	.word	0x00000000
        /*0010*/ 	.short	0x0003
        /*0012*/ 	.short	0x0018
        /*0014*/ 	.byte	0x00, 0xf0, 0x11, 0x00


	//----- nvinfo : EIATTR_KPARAM_INFO
	.align		4
.L_9:
        /*0018*/ 	.byte	0x04, 0x17
        /*001a*/ 	.short	(.L_11 - .L_10)
.L_10:
        /*001c*/ 	.word	0x00000000
        /*0020*/ 	.short	0x0002
        /*0022*/ 	.short	0x0010
        /*0024*/ 	.byte	0x00, 0xf5, 0x21, 0x00


	//----- nvinfo : EIATTR_KPARAM_INFO
	.align		4
.L_11:
        /*0028*/ 	.byte	0x04, 0x17
        /*002a*/ 	.short	(.L_13 - .L_12)
.L_12:
        /*002c*/ 	.word	0x00000000
        /*0030*/ 	.short	0x0001
        /*0032*/ 	.short	0x0008
        /*0034*/ 	.byte	0x00, 0xf5, 0x21, 0x00


	//----- nvinfo : EIATTR_KPARAM_INFO
	.align		4
.L_13:
        /*0038*/ 	.byte	0x04, 0x17
        /*003a*/ 	.short	(.L_15 - .L_14)
.L_14:
        /*003c*/ 	.word	0x00000000
        /*0040*/ 	.short	0x0000
        /*0042*/ 	.short	0x0000
        /*0044*/ 	.byte	0x00, 0xf5, 0x21, 0x00


	//----- nvinfo : EIATTR_SPARSE_MMA_MASK
	.align		4
.L_15:
        /*0048*/ 	.byte	0x03, 0x50
        /*004a*/ 	.short	0x0000


	//----- nvinfo : EIATTR_MAXREG_COUNT
	.align		4
        /*004c*/ 	.byte	0x03, 0x1b
        /*004e*/ 	.short	0x00ff


	//----- nvinfo : EIATTR_MERCURY_ISA_VERSION
	.align		4
        /*0050*/ 	.byte	0x03, 0x5f
        /*0052*/ 	.short	0x0101


	//----- nvinfo : EIATTR_VRC_CTA_INIT_COUNT
	.align		4
        /*0054*/ 	.byte	0x02, 0x4a
	.zero		1
	.zero		1


	//----- nvinfo : EIATTR_EXIT_INSTR_OFFSETS
	.align		4
        /*0058*/ 	.byte	0x04, 0x1c
        /*005a*/ 	.short	(.L_17 - .L_16)


	//   ....[0]....
.L_16:
        /*005c*/ 	.word	0x00000070


	//   ....[1]....
        /*0060*/ 	.word	0x00000130


	//----- nvinfo : EIATTR_CBANK_PARAM_SIZE
	.align		4
.L_17:
        /*0064*/ 	.byte	0x03, 0x19
        /*0066*/ 	.short	0x001c


	//----- nvinfo : EIATTR_PARAM_CBANK
	.align		4
        /*0068*/ 	.byte	0x04, 0x0a
        /*006a*/ 	.short	(.L_19 - .L_18)
	.align		4
.L_18:
        /*006c*/ 	.word	index@(.nv.constant0._Z4addpPiS_S_i)
        /*0070*/ 	.short	0x0380
        /*0072*/ 	.short	0x001c


	//----- nvinfo : EIATTR_SW_WAR
	.align		4
.L_19:
        /*0074*/ 	.byte	0x04, 0x36
        /*0076*/ 	.short	(.L_21 - .L_20)
.L_20:
        /*0078*/ 	.word	0x00000008
.L_21:


//--------------------- .nv.callgraph             --------------------------
	.section	.nv.callgraph,"",@"SHT_CUDA_CALLGRAPH"
	.align	4
	.sectionentsize	8
	.align		4
        /*0000*/ 	.word	0x00000000
	.align		4
        /*0004*/ 	.word	0xffffffff
	.align		4
        /*0008*/ 	.word	0x00000000
	.align		4
        /*000c*/ 	.word	0xfffffffe
	.align		4
        /*0010*/ 	.word	0x00000000
	.align		4
        /*0014*/ 	.word	0xfffffffd
	.align		4
        /*0018*/ 	.word	0x00000000
	.align		4
        /*001c*/ 	.word	0xfffffffc


//--------------------- .text._Z4addpPiS_S_i      --------------------------
	.section	.text._Z4addpPiS_S_i,"ax",@progbits
	.align	128
        .global         _Z4addpPiS_S_i
        .type           _Z4addpPiS_S_i,@function
        .size           _Z4addpPiS_S_i,(.L_x_1 - _Z4addpPiS_S_i)
        .other          _Z4addpPiS_S_i,@"STO_CUDA_ENTRY STV_DEFAULT"
_Z4addpPiS_S_i:
.text._Z4addpPiS_S_i:
[----:B------:R-:W-:Y:S01]  /*0000*/  LDC R1, c[0x0][0x37c] ;  /* 0x0000df00ff017b82 */ /* 0x000fe20000000800 */
[----:B------:R-:W0:Y:S07]  /*0010*/  S2R R0, SR_TID.X ;  /* 0x0000000000007919 */ /* 0x000e2e0000002100 */
[----:B------:R-:W0:Y:S01]  /*0020*/  S2UR UR4, SR_CTAID.X ;  /* 0x00000000000479c3 */ /* 0x000e220000002500 */
[----:B------:R-:W1:Y:S07]  /*0030*/  LDCU UR5, c[0x0][0x398] ;  /* 0x00007300ff0577ac */ /* 0x000e6e0008000800 */
[----:B------:R-:W0:Y:S02]  /*0040*/  LDC R9, c[0x0][0x360] ;  /* 0x0000d800ff097b82 */ /* 0x000e240000000800 */
[----:B0-----:R-:W-:-:S05]  /*0050*/  IMAD R9, R9, UR4, R0 ;  /* 0x0000000409097c24 */ /* 0x001fca000f8e0200 */
[----:B-1----:R-:W-:-:S13]  /*0060*/  ISETP.GE.AND P0, PT, R9, UR5, PT ;  /* 0x0000000509007c0c */ /* 0x002fda000bf06270 */
[----:B------:R-:W-:Y:S05]  /*0070*/  @P0 EXIT ;  /* 0x000000000000094d */ /* 0x000fea0003800000 */
[----:B------:R-:W0:Y:S01]  /*0080*/  LDC.64 R2, c[0x0][0x380] ;  /* 0x0000e000ff027b82 */ /* 0x000e220000000a00 */
[----:B------:R-:W1:Y:S07]  /*0090*/  LDCU.64 UR4, c[0x0][0x358] ;  /* 0x00006b00ff0477ac */ /* 0x000e6e0008000a00 */
[----:B------:R-:W2:Y:S08]  /*00a0*/  LDC.64 R4, c[0x0][0x388] ;  /* 0x0000e200ff047b82 */ /* 0x000eb00000000a00 */
[----:B------:R-:W3:Y:S01]  /*00b0*/  LDC.64 R6, c[0x0][0x390] ;  /* 0x0000e400ff067b82 */ /* 0x000ee20000000a00 */
[----:B0-----:R-:W-:-:S06]  /*00c0*/  IMAD.WIDE R2, R9, 0x4, R2 ;  /* 0x0000000409027825 */ /* 0x001fcc00078e0202 */
[----:B-1----:R-:W4:Y:S01]  /*00d0*/  LDG.E R2, desc[UR4][R2.64] ;  /* 0x0000000402027981 */ /* 0x002f22000c1e1900 */
[----:B--2---:R-:W-:-:S06]  /*00e0*/  IMAD.WIDE R4, R9, 0x4, R4 ;  /* 0x0000000409047825 */ /* 0x004fcc00078e0204 */
[----:B------:R-:W4:Y:S01]  /*00f0*/  LDG.E R5, desc[UR4][R4.64] ;  /* 0x0000000404057981 */ /* 0x000f22000c1e1900 */
[----:B---3--:R-:W-:Y:S01]  /*0100*/  IMAD.WIDE R6, R9, 0x4, R6 ;  /* 0x0000000409067825 */ /* 0x008fe200078e0206 */
[----:B----4-:R-:W-:-:S05]  /*0110*/  IADD3 R9, PT, PT, R2, R5, RZ ;  /* 0x0000000502097210 */ /* 0x010fca0007ffe0ff */
[----:B------:R-:W-:Y:S01]  /*0120*/  STG.E desc[UR4][R6.64], R9 ;  /* 0x0000000906007986 */ /* 0x000fe2000c101904 */
[----:B------:R-:W-:Y:S05]  /*0130*/  EXIT ;  /* 0x000000000000794d */ /* 0x000fea0003800000 */
.L_x_0:
[----:B------:R-:W-:-:S00]  /*0140*/  BRA `(.L_x_0) ;  /* 0xfffffffc00fc7947 */ /* 0x000fc0000383ffff */
[----:B------:R-:W-:-:S00]  /*0150*/  NOP ;  /* 0x0000000000007918 */ /* 0x000fc00000000000 */
        /* <DEDUP_REMOVED lines=10> */
.L_x_1:


//--------------------- .nv.shared.reserved.0     --------------------------
	.section	.nv.shared.reserved.0,"aw",@nobits
	.weak		__nv_reservedSMEM_offset_0_alias
	.size		__nv_reservedSMEM_offset_0_alias, 0, 64
	.other		__nv_reservedSMEM_offset_0_alias,@"STO_CUDA_RESERVED_SHARED STV_DEFAULT"
__nv_reservedSMEM_offset_0_alias:
	.zero		0
	.zero		64


//--------------------- .nv.constant0._Z4addpPiS_S_i --------------------------
	.section	.nv.constant0._Z4addpPiS_S_i,"a",@progbits
	.sectionflags	@""
	.align	4
.nv.constant0._Z4addpPiS_S_i:
	.zero		924


//--------------------- SYMBOLS --------------------------

	.type		.nv.reservedSmem.offset0,@object
	.size		.nv.reservedSmem.offset0,0x4
